//
// Generated by NVIDIA NVVM Compiler
//
// Compiler Build ID: CL-36424714
// Cuda compilation tools, release 13.0, V13.0.88
// Based on NVVM 20.0.0
//

.version 9.0
.target sm_100
.address_size 64

	// .globl	_Z11bucket_initPi
.extern .shared .align 16 .b8 key_shared[];
.extern .shared .align 16 .b8 s[];

.visible .entry _Z11bucket_initPi(
	.param .u64 .ptr .align 1 _Z11bucket_initPi_param_0
)
{
	.reg .b32 	%r<6>;
	.reg .b64 	%rd<5>;

	ld.param.u64 	%rd1, [_Z11bucket_initPi_param_0];
	cvta.to.global.u64 	%rd2, %rd1;
	mov.u32 	%r1, %ctaid.x;
	mov.u32 	%r2, %ntid.x;
	mov.u32 	%r3, %tid.x;
	mad.lo.s32 	%r4, %r1, %r2, %r3;
	mul.wide.s32 	%rd3, %r4, 4;
	add.s64 	%rd4, %rd2, %rd3;
	mov.b32 	%r5, 0;
	st.global.u32 	[%rd4], %r5;
	ret;

}
	// .globl	_Z13bucket_updatePiS_
.visible .entry _Z13bucket_updatePiS_(
	.param .u64 .ptr .align 1 _Z13bucket_updatePiS__param_0,
	.param .u64 .ptr .align 1 _Z13bucket_updatePiS__param_1
)
{
	.reg .b32 	%r<14>;
	.reg .b64 	%rd<9>;

	ld.param.u64 	%rd1, [_Z13bucket_updatePiS__param_0];
	ld.param.u64 	%rd2, [_Z13bucket_updatePiS__param_1];
	cvta.to.global.u64 	%rd3, %rd1;
	cvta.to.global.u64 	%rd4, %rd2;
	mov.u32 	%r1, %ctaid.x;
	mov.u32 	%r2, %ntid.x;
	mul.lo.s32 	%r3, %r1, %r2;
	mov.u32 	%r4, %tid.x;
	add.s32 	%r5, %r3, %r4;
	bar.sync 	0;
	mul.wide.s32 	%rd5, %r5, 4;
	add.s64 	%rd6, %rd4, %rd5;
	ld.global.u32 	%r6, [%rd6];
	shl.b32 	%r7, %r4, 2;
	mov.u32 	%r8, key_shared;
	add.s32 	%r9, %r8, %r7;
	st.shared.u32 	[%r9], %r6;
	bar.sync 	0;
	shl.b32 	%r10, %r3, 2;
	add.s32 	%r11, %r9, %r10;
	ld.shared.u32 	%r12, [%r11];
	mul.wide.s32 	%rd7, %r12, 4;
	add.s64 	%rd8, %rd3, %rd7;
	atom.global.add.u32 	%r13, [%rd8], 1;
	ret;

}
	// .globl	_Z10key_updatePiS_i
.visible .entry _Z10key_updatePiS_i(
	.param .u64 .ptr .align 1 _Z10key_updatePiS_i_param_0,
	.param .u64 .ptr .align 1 _Z10key_updatePiS_i_param_1,
	.param .u32 _Z10key_updatePiS_i_param_2
)
{
	.reg .pred 	%p<6>;
	.reg .b32 	%r<31>;
	.reg .b64 	%rd<11>;

	ld.param.u64 	%rd5, [_Z10key_updatePiS_i_param_0];
	ld.param.u64 	%rd4, [_Z10key_updatePiS_i_param_1];
	ld.param.u32 	%r9, [_Z10key_updatePiS_i_param_2];
	cvta.to.global.u64 	%rd1, %rd5;
	mov.u32 	%r10, %ctaid.x;
	mov.u32 	%r11, %ntid.x;
	mov.u32 	%r12, %tid.x;
	mad.lo.s32 	%r1, %r10, %r11, %r12;
	shl.b32 	%r13, %r9, 2;
	mov.u32 	%r14, s;
	add.s32 	%r2, %r14, %r13;
	bar.sync 	0;
	shl.b32 	%r15, %r1, 2;
	add.s32 	%r3, %r2, %r15;
	mov.b32 	%r16, 0;
	st.shared.u32 	[%r3], %r16;
	bar.sync 	0;
	setp.lt.s32 	%p1, %r9, 2;
	@%p1 bra 	$L__BB2_5;
	mov.b32 	%r29, 1;
$L__BB2_2:
	bar.sync 	0;
	setp.lt.s32 	%p2, %r1, %r29;
	@%p2 bra 	$L__BB2_4;
	sub.s32 	%r18, %r1, %r29;
	shl.b32 	%r19, %r18, 2;
	add.s32 	%r20, %r2, %r19;
	ld.shared.u32 	%r21, [%r20];
	mul.wide.s32 	%rd6, %r18, 4;
	add.s64 	%rd7, %rd1, %rd6;
	ld.global.u32 	%r22, [%rd7];
	add.s32 	%r23, %r22, %r21;
	ld.shared.u32 	%r24, [%r3];
	add.s32 	%r25, %r23, %r24;
	st.shared.u32 	[%r3], %r25;
$L__BB2_4:
	bar.sync 	0;
	shl.b32 	%r29, %r29, 1;
	setp.lt.s32 	%p3, %r29, %r9;
	@%p3 bra 	$L__BB2_2;
$L__BB2_5:
	bar.sync 	0;
	mul.wide.s32 	%rd8, %r1, 4;
	add.s64 	%rd2, %rd1, %rd8;
	ld.global.u32 	%r26, [%rd2];
	setp.lt.s32 	%p4, %r26, 1;
	@%p4 bra 	$L__BB2_8;
	ld.shared.u32 	%r30, [%r3];
	cvta.to.global.u64 	%rd3, %rd4;
$L__BB2_7:
	add.s32 	%r8, %r30, 1;
	mul.wide.s32 	%rd9, %r30, 4;
	add.s64 	%rd10, %rd3, %rd9;
	st.global.u32 	[%rd10], %r1;
	ld.global.u32 	%r27, [%rd2];
	add.s32 	%r28, %r27, -1;
	st.global.u32 	[%rd2], %r28;
	setp.gt.s32 	%p5, %r27, 1;
	mov.u32 	%r30, %r8;
	@%p5 bra 	$L__BB2_7;
$L__BB2_8:
	ret;

}


// ===== COMPILED SASS (sm_100) =====

	.target	sm_100

	.elftype	@"ET_EXEC"


//--------------------- .note.nv.tkinfo           --------------------------
	.section	.note.nv.tkinfo,"",@"SHT_NOTE"
	.sectionflags	@"SHF_NOTE_NV_TKINFO"
	.tkinfo
        /*0018*/ 	.word	0x00000002
        /*0030*/ 	.string	""
        /*0030*/ 	.string	"ptxas"
        /*0030*/ 	.string	"Cuda compilation tools, release 13.0, V13.0.88"
        /*0030*/ 	.string	"Build cuda_13.0.r13.0/compiler.36424714_0"
        /*0030*/ 	.string	"-arch sm_100 -m 64 "



//--------------------- .note.nv.cuinfo           --------------------------
	.section	.note.nv.cuinfo,"",@"SHT_NOTE"
	.sectionflags	@"SHF_NOTE_NV_CUINFO"
        /*0018*/ 	.short	0x0002
        /*001a*/ 	.short	0x0064
        /*001c*/ 	.short	0x0082
	.zero		2


//--------------------- .nv.info                  --------------------------
	.section	.nv.info,"",@"SHT_CUDA_INFO"
	.align	4


	//----- nvinfo : EIATTR_REGCOUNT
	.align		4
        /*0000*/ 	.byte	0x04, 0x2f
        /*0002*/ 	.short	(.L_1 - .L_0)
	.align		4
.L_0:
        /*0004*/ 	.word	index@(_Z11bucket_initPi)
        /*0008*/ 	.word	0x00000008


	//----- nvinfo : EIATTR_FRAME_SIZE
	.align		4
.L_1:
        /*000c*/ 	.byte	0x04, 0x11
        /*000e*/ 	.short	(.L_3 - .L_2)
	.align		4
.L_2:
        /*0010*/ 	.word	index@(_Z11bucket_initPi)
        /*0014*/ 	.word	0x00000000


	//----- nvinfo : EIATTR_REGCOUNT
	.align		4
.L_3:
        /*0018*/ 	.byte	0x04, 0x2f
        /*001a*/ 	.short	(.L_5 - .L_4)
	.align		4
.L_4:
        /*001c*/ 	.word	index@(_Z13bucket_updatePiS_)
        /*0020*/ 	.word	0x0000000e


	//----- nvinfo : EIATTR_FRAME_SIZE
	.align		4
.L_5:
        /*0024*/ 	.byte	0x04, 0x11
        /*0026*/ 	.short	(.L_7 - .L_6)
	.align		4
.L_6:
        /*0028*/ 	.word	index@(_Z13bucket_updatePiS_)
        /*002c*/ 	.word	0x00000000


	//----- nvinfo : EIATTR_REGCOUNT
	.align		4
.L_7:
        /*0030*/ 	.byte	0x04, 0x2f
        /*0032*/ 	.short	(.L_9 - .L_8)
	.align		4
.L_8:
        /*0034*/ 	.word	index@(_Z10key_updatePiS_i)
        /*0038*/ 	.word	0x00000010


	//----- nvinfo : EIATTR_FRAME_SIZE
	.align		4
.L_9:
        /*003c*/ 	.byte	0x04, 0x11
        /*003e*/ 	.short	(.L_11 - .L_10)
	.align		4
.L_10:
        /*0040*/ 	.word	index@(_Z10key_updatePiS_i)
        /*0044*/ 	.word	0x00000000


	//----- nvinfo : EIATTR_MIN_STACK_SIZE
	.align		4
.L_11:
        /*0048*/ 	.byte	0x04, 0x12
        /*004a*/ 	.short	(.L_13 - .L_12)
	.align		4
.L_12:
        /*004c*/ 	.word	index@(_Z10key_updatePiS_i)
        /*0050*/ 	.word	0x00000000


	//----- nvinfo : EIATTR_MIN_STACK_SIZE
	.align		4
.L_13:
        /*0054*/ 	.byte	0x04, 0x12
        /*0056*/ 	.short	(.L_15 - .L_14)
	.align		4
.L_14:
        /*0058*/ 	.word	index@(_Z13bucket_updatePiS_)
        /*005c*/ 	.word	0x00000000


	//----- nvinfo : EIATTR_MIN_STACK_SIZE
	.align		4
.L_15:
        /*0060*/ 	.byte	0x04, 0x12
        /*0062*/ 	.short	(.L_17 - .L_16)
	.align		4
.L_16:
        /*0064*/ 	.word	index@(_Z11bucket_initPi)
        /*0068*/ 	.word	0x00000000
.L_17:


//--------------------- .nv.compat                --------------------------
	.section	.nv.compat,"",@"SHT_CUDA_COMPAT_INFO"
	.align	4
        /*0000*/ 	.byte	0x02, 0x09, 0x00, 0x00, 0x02, 0x02, 0x01, 0x00, 0x02, 0x05, 0x05, 0x00, 0x03, 0x07, 0x01, 0x01
        /*0010*/ 	.byte	0x02, 0x03, 0x00, 0x00, 0x02, 0x06, 0x01, 0x00, 0x04, 0x0b, 0x08, 0x00, 0x09, 0x00, 0x00, 0x00
        /*0020*/ 	.byte	0x00, 0x00, 0x00, 0x00


//--------------------- .nv.info._Z10key_updatePiS_i --------------------------
	.section	.nv.info._Z10key_updatePiS_i,"",@"SHT_CUDA_INFO"
	.sectionflags	@""
	.align	4


	//----- nvinfo : EIATTR_CUDA_API_VERSION
	.align		4
        /*0000*/ 	.byte	0x04, 0x37
        /*0002*/ 	.short	(.L_19 - .L_18)
.L_18:
        /*0004*/ 	.word	0x00000082


	//----- nvinfo : EIATTR_KPARAM_INFO
	.align		4
.L_19:
        /*0008*/ 	.byte	0x04, 0x17
        /*000a*/ 	.short	(.L_21 - .L_20)
.L_20:
        /*000c*/ 	.word	0x00000000
        /*0010*/ 	.short	0x0002
        /*0012*/ 	.short	0x0010
        /*0014*/ 	.byte	0x00, 0xf0, 0x11, 0x00


	//----- nvinfo : EIATTR_KPARAM_INFO
	.align		4
.L_21:
        /*0018*/ 	.byte	0x04, 0x17
        /*001a*/ 	.short	(.L_23 - .L_22)
.L_22:
        /*001c*/ 	.word	0x00000000
        /*0020*/ 	.short	0x0001
        /*0022*/ 	.short	0x0008
        /*0024*/ 	.byte	0x00, 0xf5, 0x21, 0x00


	//----- nvinfo : EIATTR_KPARAM_INFO
	.align		4
.L_23:
        /*0028*/ 	.byte	0x04, 0x17
        /*002a*/ 	.short	(.L_25 - .L_24)
.L_24:
        /*002c*/ 	.word	0x00000000
        /*0030*/ 	.short	0x0000
        /*0032*/ 	.short	0x0000
        /*0034*/ 	.byte	0x00, 0xf5, 0x21, 0x00


	//----- nvinfo : EIATTR_SPARSE_MMA_MASK
	.align		4
.L_25:
        /*0038*/ 	.byte	0x03, 0x50
        /*003a*/ 	.short	0x0000


	//----- nvinfo : EIATTR_MAXREG_COUNT
	.align		4
        /*003c*/ 	.byte	0x03, 0x1b
        /*003e*/ 	.short	0x00ff


	//----- nvinfo : EIATTR_NUM_BARRIERS
	.align		4
        /*0040*/ 	.byte	0x02, 0x4c
        /*0042*/ 	.byte	0x01
	.zero		1


	//----- nvinfo : EIATTR_MERCURY_ISA_VERSION
	.align		4
        /*0044*/ 	.byte	0x03, 0x5f
        /*0046*/ 	.short	0x0101


	//----- nvinfo : EIATTR_VRC_CTA_INIT_COUNT
	.align		4
        /*0048*/ 	.byte	0x02, 0x4a
	.zero		1
	.zero		1


	//----- nvinfo : EIATTR_EXIT_INSTR_OFFSETS
	.align		4
        /*004c*/ 	.byte	0x04, 0x1c
        /*004e*/ 	.short	(.L_27 - .L_26)


	//   ....[0]....
.L_26:
        /*0050*/ 	.word	0x000002a0


	//   ....[1]....
        /*0054*/ 	.word	0x00000350


	//----- nvinfo : EIATTR_CRS_STACK_SIZE
	.align		4
.L_27:
        /*0058*/ 	.byte	0x04, 0x1e
        /*005a*/ 	.short	(.L_29 - .L_28)
.L_28:
        /*005c*/ 	.word	0x00000000


	//----- nvinfo : EIATTR_CBANK_PARAM_SIZE
	.align		4
.L_29:
        /*0060*/ 	.byte	0x03, 0x19
        /*0062*/ 	.short	0x0014


	//----- nvinfo : EIATTR_PARAM_CBANK
	.align		4
        /*0064*/ 	.byte	0x04, 0x0a
        /*0066*/ 	.short	(.L_31 - .L_30)
	.align		4
.L_30:
        /*0068*/ 	.word	index@(.nv.constant0._Z10key_updatePiS_i)
        /*006c*/ 	.short	0x0380
        /*006e*/ 	.short	0x0014


	//----- nvinfo : EIATTR_SW_WAR
	.align		4
.L_31:
        /*0070*/ 	.byte	0x04, 0x36
        /*0072*/ 	.short	(.L_33 - .L_32)
.L_32:
        /*0074*/ 	.word	0x00000008
.L_33:


//--------------------- .nv.info._Z13bucket_updatePiS_ --------------------------
	.section	.nv.info._Z13bucket_updatePiS_,"",@"SHT_CUDA_INFO"
	.sectionflags	@""
	.align	4


	//----- nvinfo : EIATTR_CUDA_API_VERSION
	.align		4
        /*0000*/ 	.byte	0x04, 0x37
        /*0002*/ 	.short	(.L_35 - .L_34)
.L_34:
        /*0004*/ 	.word	0x00000082


	//----- nvinfo : EIATTR_KPARAM_INFO
	.align		4
.L_35:
        /*0008*/ 	.byte	0x04, 0x17
        /*000a*/ 	.short	(.L_37 - .L_36)
.L_36:
        /*000c*/ 	.word	0x00000000
        /*0010*/ 	.short	0x0001
        /*0012*/ 	.short	0x0008
        /*0014*/ 	.byte	0x00, 0xf5, 0x21, 0x00


	//----- nvinfo : EIATTR_KPARAM_INFO
	.align		4
.L_37:
        /*0018*/ 	.byte	0x04, 0x17
        /*001a*/ 	.short	(.L_39 - .L_38)
.L_38:
        /*001c*/ 	.word	0x00000000
        /*0020*/ 	.short	0x0000
        /*0022*/ 	.short	0x0000
        /*0024*/ 	.byte	0x00, 0xf5, 0x21, 0x00


	//----- nvinfo : EIATTR_SPARSE_MMA_MASK
	.align		4
.L_39:
        /*0028*/ 	.byte	0x03, 0x50
        /*002a*/ 	.short	0x0000


	//----- nvinfo : EIATTR_MAXREG_COUNT
	.align		4
        /*002c*/ 	.byte	0x03, 0x1b
        /*002e*/ 	.short	0x00ff


	//----- nvinfo : EIATTR_NUM_BARRIERS
	.align		4
        /*0030*/ 	.byte	0x02, 0x4c
        /*0032*/ 	.byte	0x01
	.zero		1


	//----- nvinfo : EIATTR_MERCURY_ISA_VERSION
	.align		4
        /*0034*/ 	.byte	0x03, 0x5f
        /*0036*/ 	.short	0x0101


	//----- nvinfo : EIATTR_VRC_CTA_INIT_COUNT
	.align		4
        /*0038*/ 	.byte	0x02, 0x4a
	.zero		1
	.zero		1


	//----- nvinfo : EIATTR_EXIT_INSTR_OFFSETS
	.align		4
        /*003c*/ 	.byte	0x04, 0x1c
        /*003e*/ 	.short	(.L_41 - .L_40)


	//   ....[0]....
.L_40:
        /*0040*/ 	.word	0x00000170


	//----- nvinfo : EIATTR_CBANK_PARAM_SIZE
	.align		4
.L_41:
        /*0044*/ 	.byte	0x03, 0x19
        /*0046*/ 	.short	0x0010


	//----- nvinfo : EIATTR_PARAM_CBANK
	.align		4
        /*0048*/ 	.byte	0x04, 0x0a
        /*004a*/ 	.short	(.L_43 - .L_42)
	.align		4
.L_42:
        /*004c*/ 	.word	index@(.nv.constant0._Z13bucket_updatePiS_)
        /*0050*/ 	.short	0x0380
        /*0052*/ 	.short	0x0010


	//----- nvinfo : EIATTR_SW_WAR
	.align		4
.L_43:
        /*0054*/ 	.byte	0x04, 0x36
        /*0056*/ 	.short	(.L_45 - .L_44)
.L_44:
        /*0058*/ 	.word	0x00000008
.L_45:


//--------------------- .nv.info._Z11bucket_initPi --------------------------
	.section	.nv.info._Z11bucket_initPi,"",@"SHT_CUDA_INFO"
	.sectionflags	@""
	.align	4


	//----- nvinfo : EIATTR_CUDA_API_VERSION
	.align		4
        /*0000*/ 	.byte	0x04, 0x37
        /*0002*/ 	.short	(.L_47 - .L_46)
.L_46:
        /*0004*/ 	.word	0x00000082


	//----- nvinfo : EIATTR_KPARAM_INFO
	.align		4
.L_47:
        /*0008*/ 	.byte	0x04, 0x17
        /*000a*/ 	.short	(.L_49 - .L_48)
.L_48:
        /*000c*/ 	.word	0x00000000
        /*0010*/ 	.short	0x0000
        /*0012*/ 	.short	0x0000
        /*0014*/ 	.byte	0x00, 0xf5, 0x21, 0x00


	//----- nvinfo : EIATTR_SPARSE_MMA_MASK
	.align		4
.L_49:
        /*0018*/ 	.byte	0x03, 0x50
        /*001a*/ 	.short	0x0000


	//----- nvinfo : EIATTR_MAXREG_COUNT
	.align		4
        /*001c*/ 	.byte	0x03, 0x1b
        /*001e*/ 	.short	0x00ff


	//----- nvinfo : EIATTR_MERCURY_ISA_VERSION
	.align		4
        /*0020*/ 	.byte	0x03, 0x5f
        /*0022*/ 	.short	0x0101


	//----- nvinfo : EIATTR_VRC_CTA_INIT_COUNT
	.align		4
        /*0024*/ 	.byte	0x02, 0x4a
	.zero		1
	.zero		1


	//----- nvinfo : EIATTR_EXIT_INSTR_OFFSETS
	.align		4
        /*0028*/ 	.byte	0x04, 0x1c
        /*002a*/ 	.short	(.L_51 - .L_50)


	//   ....[0]....
.L_50:
        /*002c*/ 	.word	0x00000090


	//----- nvinfo : EIATTR_CBANK_PARAM_SIZE
	.align		4
.L_51:
        /*0030*/ 	.byte	0x03, 0x19
        /*0032*/ 	.short	0x0008


	//----- nvinfo : EIATTR_PARAM_CBANK
	.align		4
        /*0034*/ 	.byte	0x04, 0x0a
        /*0036*/ 	.short	(.L_53 - .L_52)
	.align		4
.L_52:
        /*0038*/ 	.word	index@(.nv.constant0._Z11bucket_initPi)
        /*003c*/ 	.short	0x0380
        /*003e*/ 	.short	0x0008


	//----- nvinfo : EIATTR_SW_WAR
	.align		4
.L_53:
        /*0040*/ 	.byte	0x04, 0x36
        /*0042*/ 	.short	(.L_55 - .L_54)
.L_54:
        /*0044*/ 	.word	0x00000008
.L_55:


//--------------------- .nv.callgraph             --------------------------
	.section	.nv.callgraph,"",@"SHT_CUDA_CALLGRAPH"
	.align	4
	.sectionentsize	8
	.align		4
        /*0000*/ 	.word	0x00000000
	.align		4
        /*0004*/ 	.word	0xffffffff
	.align		4
        /*0008*/ 	.word	0x00000000
	.align		4
        /*000c*/ 	.word	0xfffffffe
	.align		4
        /*0010*/ 	.word	0x00000000
	.align		4
        /*0014*/ 	.word	0xfffffffd
	.align		4
        /*0018*/ 	.word	0x00000000
	.align		4
        /*001c*/ 	.word	0xfffffffc


//--------------------- .text._Z10key_updatePiS_i --------------------------
	.section	.text._Z10key_updatePiS_i,"ax",@progbits
	.align	128
        .global         _Z10key_updatePiS_i
        .type           _Z10key_updatePiS_i,@function
        .size           _Z10key_updatePiS_i,(.L_x_8 - _Z10key_updatePiS_i)
        .other          _Z10key_updatePiS_i,@"STO_CUDA_ENTRY STV_DEFAULT"
_Z10key_updatePiS_i:
.text._Z10key_updatePiS_i:
[----:B------:R-:W-:Y:S01]  /*0000*/  LDC R1, c[0x0][0x37c] ;  /* 0x0000df00ff017b82 */ /* 0x000fe20000000800 */
[----:B------:R-:W0:Y:S07]  /*0010*/  S2R R0, SR_TID.X ;  /* 0x0000000000007919 */ /* 0x000e2e0000002100 */
[----:B------:R-:W1:Y:S01]  /*0020*/  S2UR UR5, SR_CgaCtaId ;  /* 0x00000000000579c3 */ /* 0x000e620000008800 */
[----:B------:R-:W2:Y:S01]  /*0030*/  LDCU UR8, c[0x0][0x390] ;  /* 0x00007200ff0877ac */ /* 0x000ea20008000800 */
[----:B------:R-:W-:-:S06]  /*0040*/  UMOV UR4, 0x400 ;  /* 0x0000040000047882 */ /* 0x000fcc0000000000 */
[----:B------:R-:W0:Y:S08]  /*0050*/  S2UR UR6, SR_CTAID.X ;  /* 0x00000000000679c3 */ /* 0x000e300000002500 */
[----:B------:R-:W0:Y:S01]  /*0060*/  LDC R9, c[0x0][0x360] ;  /* 0x0000d800ff097b82 */ /* 0x000e220000000800 */
[----:B--2---:R-:W-:Y:S02]  /*0070*/  UISETP.GE.AND UP0, UPT, UR8, 0x2, UPT ;  /* 0x000000020800788c */ /* 0x004fe4000bf06270 */
[----:B-1----:R-:W-:-:S04]  /*0080*/  ULEA UR4, UR5, UR4, 0x18 ;  /* 0x0000000405047291 */ /* 0x002fc8000f8ec0ff */
[----:B------:R-:W-:Y:S01]  /*0090*/  ULEA UR4, UR8, UR4, 0x2 ;  /* 0x0000000408047291 */ /* 0x000fe2000f8e10ff */
[----:B0-----:R-:W-:Y:S01]  /*00a0*/  IMAD R9, R9, UR6, R0 ;  /* 0x0000000609097c24 */ /* 0x001fe2000f8e0200 */
[----:B------:R-:W0:Y:S04]  /*00b0*/  LDCU.64 UR6, c[0x0][0x358] ;  /* 0x00006b00ff0677ac */ /* 0x000e280008000a00 */
[----:B------:R-:W-:Y:S01]  /*00c0*/  LEA R0, R9, UR4, 0x2 ;  /* 0x0000000409007c11 */ /* 0x000fe2000f8e10ff */
[----:B------:R-:W-:Y:S06]  /*00d0*/  BAR.SYNC.DEFER_BLOCKING 0x0 ;  /* 0x0000000000007b1d */ /* 0x000fec0000010000 */
[----:B------:R1:W-:Y:S02]  /*00e0*/  STS [R0], RZ ;  /* 0x000000ff00007388 */ /* 0x0003e40000000800 */
[----:B------:R-:W-:Y:S06]  /*00f0*/  BAR.SYNC.DEFER_BLOCKING 0x0 ;  /* 0x0000000000007b1d */ /* 0x000fec0000010000 */
[----:B------:R-:W-:Y:S05]  /*0100*/  BRA.U !UP0, `(.L_x_0) ;  /* 0x0000000108507547 */ /* 0x000fea000b800000 */
[----:B------:R-:W2:Y:S01]  /*0110*/  LDC.64 R4, c[0x0][0x380] ;  /* 0x0000e000ff047b82 */ /* 0x000ea20000000a00 */
[----:B------:R-:W3:Y:S01]  /*0120*/  LDCU UR8, c[0x0][0x390] ;  /* 0x00007200ff0877ac */ /* 0x000ee20008000800 */
[----:B------:R-:W-:-:S05]  /*0130*/  UMOV UR5, 0x1 ;  /* 0x0000000100057882 */ /* 0x000fca0000000000 */
.L_x_3:
[----:B------:R-:W-:Y:S01]  /*0140*/  BAR.SYNC.DEFER_BLOCKING 0x0 ;  /* 0x0000000000007b1d */ /* 0x000fe20000010000 */
[----:B------:R-:W-:-:S05]  /*0150*/  ISETP.GE.AND P0, PT, R9, UR5, PT ;  /* 0x0000000509007c0c */ /* 0x000fca000bf06270 */
[----:B------:R-:W-:Y:S08]  /*0160*/  BSSY.RECONVERGENT B0, `(.L_x_1) ;  /* 0x000000a000007945 */ /* 0x000ff00003800200 */
[----:B----4-:R-:W-:Y:S05]  /*0170*/  @!P0 BRA `(.L_x_2) ;  /* 0x0000000000208947 */ /* 0x010fea0003800000 */
[----:B------:R-:W-:Y:S01]  /*0180*/  VIADD R7, R9, -UR5 ;  /* 0x8000000509077c36 */ /* 0x000fe20008000000 */
[----:B------:R-:W-:Y:S03]  /*0190*/  LDS R6, [R0] ;  /* 0x0000000000067984 */ /* 0x000fe60000000800 */
[----:B--2---:R-:W-:-:S06]  /*01a0*/  IMAD.WIDE R2, R7, 0x4, R4 ;  /* 0x0000000407027825 */ /* 0x004fcc00078e0204 */
[----:B0-----:R-:W2:Y:S01]  /*01b0*/  LDG.E R2, desc[UR6][R2.64] ;  /* 0x0000000602027981 */ /* 0x001ea2000c1e1900 */
[----:B------:R-:W-:-:S06]  /*01c0*/  LEA R7, R7, UR4, 0x2 ;  /* 0x0000000407077c11 */ /* 0x000fcc000f8e10ff */
[----:B------:R-:W2:Y:S02]  /*01d0*/  LDS R7, [R7] ;  /* 0x0000000007077984 */ /* 0x000ea40000000800 */
[----:B--2---:R-:W-:-:S05]  /*01e0*/  IADD3 R11, PT, PT, R6, R2, R7 ;  /* 0x00000002060b7210 */ /* 0x004fca0007ffe007 */
[----:B------:R4:W-:Y:S02]  /*01f0*/  STS [R0], R11 ;  /* 0x0000000b00007388 */ /* 0x0009e40000000800 */
.L_x_2:
[----:B0--3--:R-:W-:Y:S05]  /*0200*/  BSYNC.RECONVERGENT B0 ;  /* 0x0000000000007941 */ /* 0x009fea0003800200 */
.L_x_1:
[----:B------:R-:W-:Y:S01]  /*0210*/  BAR.SYNC.DEFER_BLOCKING 0x0 ;  /* 0x0000000000007b1d */ /* 0x000fe20000010000 */
[----:B------:R-:W-:-:S04]  /*0220*/  USHF.L.U32 UR5, UR5, 0x1, URZ ;  /* 0x0000000105057899 */ /* 0x000fc800080006ff */
[----:B------:R-:W-:-:S09]  /*0230*/  UISETP.GE.AND UP0, UPT, UR5, UR8, UPT ;  /* 0x000000080500728c */ /* 0x000fd2000bf06270 */
[----:B------:R-:W-:Y:S05]  /*0240*/  BRA.U !UP0, `(.L_x_3) ;  /* 0xfffffffd08bc7547 */ /* 0x000fea000b83ffff */
.L_x_0:
[----:B------:R-:W3:Y:S02]  /*0250*/  LDC.64 R2, c[0x0][0x380] ;  /* 0x0000e000ff027b82 */ /* 0x000ee40000000a00 */
[----:B---3--:R-:W-:-:S06]  /*0260*/  IMAD.WIDE R2, R9, 0x4, R2 ;  /* 0x0000000409027825 */ /* 0x008fcc00078e0202 */
[----:B------:R-:W-:Y:S06]  /*0270*/  BAR.SYNC.DEFER_BLOCKING 0x0 ;  /* 0x0000000000007b1d */ /* 0x000fec0000010000 */
[----:B0-2---:R-:W2:Y:S02]  /*0280*/  LDG.E R4, desc[UR6][R2.64] ;  /* 0x0000000602047981 */ /* 0x005ea4000c1e1900 */
[----:B--2---:R-:W-:-:S13]  /*0290*/  ISETP.GE.AND P0, PT, R4, 0x1, PT ;  /* 0x000000010400780c */ /* 0x004fda0003f06270 */
[----:B------:R-:W-:Y:S05]  /*02a0*/  @!P0 EXIT ;  /* 0x000000000000894d */ /* 0x000fea0003800000 */
[----:B----4-:R0:W2:Y:S01]  /*02b0*/  LDS R11, [R0] ;  /* 0x00000000000b7984 */ /* 0x0100a20000000800 */
[----:B------:R-:W3:Y:S02]  /*02c0*/  LDC.64 R6, c[0x0][0x388] ;  /* 0x0000e200ff067b82 */ /* 0x000ee40000000a00 */
.L_x_4:
[----:B--234-:R-:W-:-:S05]  /*02d0*/  IMAD.WIDE R4, R11, 0x4, R6 ;  /* 0x000000040b047825 */ /* 0x01cfca00078e0206 */
[----:B------:R4:W-:Y:S04]  /*02e0*/  STG.E desc[UR6][R4.64], R9 ;  /* 0x0000000904007986 */ /* 0x0009e8000c101906 */
[----:B01----:R-:W2:Y:S01]  /*02f0*/  LDG.E R0, desc[UR6][R2.64] ;  /* 0x0000000602007981 */ /* 0x003ea2000c1e1900 */
[----:B------:R-:W-:Y:S01]  /*0300*/  VIADD R11, R11, 0x1 ;  /* 0x000000010b0b7836 */ /* 0x000fe20000000000 */
[C---:B--2---:R-:W-:Y:S02]  /*0310*/  IADD3 R13, PT, PT, R0.reuse, -0x1, RZ ;  /* 0xffffffff000d7810 */ /* 0x044fe40007ffe0ff */
[----:B------:R-:W-:-:S03]  /*0320*/  ISETP.GT.AND P0, PT, R0, 0x1, PT ;  /* 0x000000010000780c */ /* 0x000fc60003f04270 */
[----:B------:R4:W-:Y:S10]  /*0330*/  STG.E desc[UR6][R2.64], R13 ;  /* 0x0000000d02007986 */ /* 0x0009f4000c101906 */
[----:B------:R-:W-:Y:S05]  /*0340*/  @P0 BRA `(.L_x_4) ;  /* 0xfffffffc00e00947 */ /* 0x000fea000383ffff */
[----:B------:R-:W-:Y:S05]  /*0350*/  EXIT ;  /* 0x000000000000794d */ /* 0x000fea0003800000 */
.L_x_5:
[----:B------:R-:W-:-:S00]  /*0360*/  BRA `(.L_x_5) ;  /* 0xfffffffc00fc7947 */ /* 0x000fc0000383ffff */
[----:B------:R-:W-:-:S00]  /*0370*/  NOP ;  /* 0x0000000000007918 */ /* 0x000fc00000000000 */
        /* <DEDUP_REMOVED lines=8> */
.L_x_8:


//--------------------- .text._Z13bucket_updatePiS_ --------------------------
	.section	.text._Z13bucket_updatePiS_,"ax",@progbits
	.align	128
        .global         _Z13bucket_updatePiS_
        .type           _Z13bucket_updatePiS_,@function
        .size           _Z13bucket_updatePiS_,(.L_x_9 - _Z13bucket_updatePiS_)
        .other          _Z13bucket_updatePiS_,@"STO_CUDA_ENTRY STV_DEFAULT"
_Z13bucket_updatePiS_:
.text._Z13bucket_updatePiS_:
[----:B------:R-:W-:Y:S01]  /*0000*/  LDC R1, c[0x0][0x37c] ;  /* 0x0000df00ff017b82 */ /* 0x000fe20000000800 */
[----:B------:R-:W0:Y:S07]  /*0010*/  S2R R7, SR_TID.X ;  /* 0x0000000000077919 */ /* 0x000e2e0000002100 */
[----:B------:R-:W1:Y:S01]  /*0020*/  S2UR UR4, SR_CTAID.X ;  /* 0x00000000000479c3 */ /* 0x000e620000002500 */
[----:B------:R-:W2:Y:S07]  /*0030*/  LDCU.64 UR6, c[0x0][0x358] ;  /* 0x00006b00ff0677ac */ /* 0x000eae0008000a00 */
[----:B------:R-:W-:Y:S08]  /*0040*/  BAR.SYNC.DEFER_BLOCKING 0x0 ;  /* 0x0000000000007b1d */ /* 0x000ff00000010000 */
[----:B------:R-:W1:Y:S08]  /*0050*/  LDC R0, c[0x0][0x360] ;  /* 0x0000d800ff007b82 */ /* 0x000e700000000800 */
[----:B------:R-:W3:Y:S01]  /*0060*/  LDC.64 R2, c[0x0][0x388] ;  /* 0x0000e200ff027b82 */ /* 0x000ee20000000a00 */
[----:B-1----:R-:W-:-:S05]  /*0070*/  IMAD R0, R0, UR4, RZ ;  /* 0x0000000400007c24 */ /* 0x002fca000f8e02ff */
[----:B0-----:R-:W-:-:S05]  /*0080*/  IADD3 R5, PT, PT, R0, R7, RZ ;  /* 0x0000000700057210 */ /* 0x001fca0007ffe0ff */
[----:B---3--:R-:W-:Y:S01]  /*0090*/  IMAD.WIDE R2, R5, 0x4, R2 ;  /* 0x0000000405027825 */ /* 0x008fe200078e0202 */
[----:B------:R-:W0:Y:S04]  /*00a0*/  S2UR UR5, SR_CgaCtaId ;  /* 0x00000000000579c3 */ /* 0x000e280000008800 */
[----:B--2---:R-:W2:Y:S01]  /*00b0*/  LDG.E R6, desc[UR6][R2.64] ;  /* 0x0000000602067981 */ /* 0x004ea2000c1e1900 */
[----:B------:R-:W-:Y:S01]  /*00c0*/  UMOV UR4, 0x400 ;  /* 0x0000040000047882 */ /* 0x000fe20000000000 */
[----:B------:R-:W-:Y:S02]  /*00d0*/  HFMA2 R11, -RZ, RZ, 0, 5.9604644775390625e-08 ;  /* 0x00000001ff0b7431 */ /* 0x000fe400000001ff */
[----:B------:R-:W1:Y:S01]  /*00e0*/  LDC.64 R4, c[0x0][0x380] ;  /* 0x0000e000ff047b82 */ /* 0x000e620000000a00 */
[----:B0-----:R-:W-:-:S06]  /*00f0*/  ULEA UR4, UR5, UR4, 0x18 ;  /* 0x0000000405047291 */ /* 0x001fcc000f8ec0ff */
[----:B------:R-:W-:-:S04]  /*0100*/  LEA R7, R7, UR4, 0x2 ;  /* 0x0000000407077c11 */ /* 0x000fc8000f8e10ff */
[----:B------:R-:W-:Y:S01]  /*0110*/  LEA R0, R0, R7, 0x2 ;  /* 0x0000000700007211 */ /* 0x000fe200078e10ff */
[----:B--2---:R-:W-:Y:S01]  /*0120*/  STS [R7], R6 ;  /* 0x0000000607007388 */ /* 0x004fe20000000800 */
[----:B------:R-:W-:Y:S06]  /*0130*/  BAR.SYNC.DEFER_BLOCKING 0x0 ;  /* 0x0000000000007b1d */ /* 0x000fec0000010000 */
[----:B------:R-:W1:Y:S02]  /*0140*/  LDS R9, [R0] ;  /* 0x0000000000097984 */ /* 0x000e640000000800 */
[----:B-1----:R-:W-:-:S05]  /*0150*/  IMAD.WIDE R2, R9, 0x4, R4 ;  /* 0x0000000409027825 */ /* 0x002fca00078e0204 */
[----:B------:R-:W-:Y:S01]  /*0160*/  REDG.E.ADD.STRONG.GPU desc[UR6][R2.64], R11 ;  /* 0x0000000b0200798e */ /* 0x000fe2000c12e106 */
[----:B------:R-:W-:Y:S05]  /*0170*/  EXIT ;  /* 0x000000000000794d */ /* 0x000fea0003800000 */
.L_x_6:
        /* <DEDUP_REMOVED lines=16> */
.L_x_9:


//--------------------- .text._Z11bucket_initPi   --------------------------
	.section	.text._Z11bucket_initPi,"ax",@progbits
	.align	128
        .global         _Z11bucket_initPi
        .type           _Z11bucket_initPi,@function
        .size           _Z11bucket_initPi,(.L_x_10 - _Z11bucket_initPi)
        .other          _Z11bucket_initPi,@"STO_CUDA_ENTRY STV_DEFAULT"
_Z11bucket_initPi:
.text._Z11bucket_initPi:
[----:B------:R-:W-:Y:S01]  /*0000*/  LDC R1, c[0x0][0x37c] ;  /* 0x0000df00ff017b82 */ /* 0x000fe20000000800 */
[----:B------:R-:W0:Y:S07]  /*0010*/  S2R R0, SR_TID.X ;  /* 0x0000000000007919 */ /* 0x000e2e0000002100 */
[----:B------:R-:W0:Y:S01]  /*0020*/  S2UR UR6, SR_CTAID.X ;  /* 0x00000000000679c3 */ /* 0x000e220000002500 */
[----:B------:R-:W1:Y:S07]  /*0030*/  LDCU.64 UR4, c[0x0][0x358] ;  /* 0x00006b00ff0477ac */ /* 0x000e6e0008000a00 */
[----:B------:R-:W0:Y:S08]  /*0040*/  LDC R5, c[0x0][0x360] ;  /* 0x0000d800ff057b82 */ /* 0x000e300000000800 */
[----:B------:R-:W2:Y:S01]  /*0050*/  LDC.64 R2, c[0x0][0x380] ;  /* 0x0000e000ff027b82 */ /* 0x000ea20000000a00 */
[----:B0-----:R-:W-:-:S04]  /*0060*/  IMAD R5, R5, UR6, R0 ;  /* 0x0000000605057c24 */ /* 0x001fc8000f8e0200 */
[----:B--2---:R-:W-:-:S05]  /*0070*/  IMAD.WIDE R2, R5, 0x4, R2 ;  /* 0x0000000405027825 */ /* 0x004fca00078e0202 */
[----:B-1----:R-:W-:Y:S01]  /*0080*/  STG.E desc[UR4][R2.64], RZ ;  /* 0x000000ff02007986 */ /* 0x002fe2000c101904 */
[----:B------:R-:W-:Y:S05]  /*0090*/  EXIT ;  /* 0x000000000000794d */ /* 0x000fea0003800000 */
.L_x_7:
        /* <DEDUP_REMOVED lines=14> */
.L_x_10:


//--------------------- .nv.shared._Z10key_updatePiS_i --------------------------
	.section	.nv.shared._Z10key_updatePiS_i,"aw",@nobits
	.sectionflags	@""
	.align	16
	.zero		1024


//--------------------- .nv.shared.reserved.0     --------------------------
	.section	.nv.shared.reserved.0,"aw",@nobits
	.weak		__nv_reservedSMEM_offset_0_alias
	.size		__nv_reservedSMEM_offset_0_alias, 0, 64
	.other		__nv_reservedSMEM_offset_0_alias,@"STO_CUDA_RESERVED_SHARED STV_DEFAULT"
__nv_reservedSMEM_offset_0_alias:
	.zero		0
	.zero		64


//--------------------- .nv.shared._Z13bucket_updatePiS_ --------------------------
	.section	.nv.shared._Z13bucket_updatePiS_,"aw",@nobits
	.sectionflags	@""
	.align	16
	.zero		1024


//--------------------- .nv.shared._Z11bucket_initPi --------------------------
	.section	.nv.shared._Z11bucket_initPi,"aw",@nobits
	.sectionflags	@""
	.align	16
	.zero		1024


//--------------------- .nv.constant0._Z10key_updatePiS_i --------------------------
	.section	.nv.constant0._Z10key_updatePiS_i,"a",@progbits
	.sectionflags	@""
	.align	4
.nv.constant0._Z10key_updatePiS_i:
	.zero		916


//--------------------- .nv.constant0._Z13bucket_updatePiS_ --------------------------
	.section	.nv.constant0._Z13bucket_updatePiS_,"a",@progbits
	.sectionflags	@""
	.align	4
.nv.constant0._Z13bucket_updatePiS_:
	.zero		912


//--------------------- .nv.constant0._Z11bucket_initPi --------------------------
	.section	.nv.constant0._Z11bucket_initPi,"a",@progbits
	.sectionflags	@""
	.align	4
.nv.constant0._Z11bucket_initPi:
	.zero		904


//--------------------- SYMBOLS --------------------------

	.type		.nv.reservedSmem.offset0,@object
	.size		.nv.reservedSmem.offset0,0x4
	.type		.nv.reservedSmem.cap,@object
	.size		.nv.reservedSmem.cap,0x4
